	.headerflags	@"EF_CUDA_TEXMODE_UNIFIED EF_CUDA_64BIT_ADDRESS EF_CUDA_ACCELERATORS EF_CUDA_SM90 EF_CUDA_VIRTUAL_SM(EF_CUDA_SM90)"
	.elftype	@"ET_EXEC"


//--------------------- .nv.info                  --------------------------
	.section	.nv.info,"",@"SHT_CUDA_INFO"
	.align	4


	//----- nvinfo : EIATTR_REGCOUNT
	.align		4
        /*0000*/ 	.byte	0x04, 0x2f
        /*0002*/ 	.short	(.L_3 - .L_2)
	.align		4
.L_2:
        /*0004*/ 	.word	index@(triton_poi_fused__native_batch_norm_legit_no_training_relu_42)
        /*0008*/ 	.word	0x00000024


	//----- nvinfo : EIATTR_MIN_STACK_SIZE
	.align		4
.L_3:
        /*000c*/ 	.byte	0x04, 0x12
        /*000e*/ 	.short	(.L_5 - .L_4)
	.align		4
.L_4:
        /*0010*/ 	.word	index@(triton_poi_fused__native_batch_norm_legit_no_training_relu_42)
        /*0014*/ 	.word	0x00000000


	//----- nvinfo : EIATTR_FRAME_SIZE
	.align		4
.L_5:
        /*0018*/ 	.byte	0x04, 0x11
        /*001a*/ 	.short	(.L_7 - .L_6)
	.align		4
.L_6:
        /*001c*/ 	.word	index@(triton_poi_fused__native_batch_norm_legit_no_training_relu_42)
        /*0020*/ 	.word	0x00000000


	//----- nvinfo : EIATTR_MIN_STACK_SIZE
	.align		4
.L_7:
        /*0024*/ 	.byte	0x04, 0x12
        /*0026*/ 	.short	(.L_9 - .L_8)
	.align		4
.L_8:
        /*0028*/ 	.word	index@(triton_poi_fused__native_batch_norm_legit_no_training_relu_42)
        /*002c*/ 	.word	0x00000000
.L_9:


//--------------------- .nv.info.triton_poi_fused__native_batch_norm_legit_no_training_relu_42 --------------------------
	.section	.nv.info.triton_poi_fused__native_batch_norm_legit_no_training_relu_42,"",@"SHT_CUDA_INFO"
	.sectionflags	@""
	.align	4


	//----- nvinfo : EIATTR_CUDA_API_VERSION
	.align		4
        /*0000*/ 	.byte	0x04, 0x37
        /*0002*/ 	.short	(.L_11 - .L_10)
.L_10:
        /*0004*/ 	.word	0x0000007c


	//----- nvinfo : EIATTR_KPARAM_INFO
	.align		4
.L_11:
        /*0008*/ 	.byte	0x04, 0x17
        /*000a*/ 	.short	(.L_13 - .L_12)
.L_12:
        /*000c*/ 	.word	0x00000000
        /*0010*/ 	.short	0x0007
        /*0012*/ 	.short	0x0034
        /*0014*/ 	.byte	0x00, 0xf0, 0x11, 0x00


	//----- nvinfo : EIATTR_KPARAM_INFO
	.align		4
.L_13:
        /*0018*/ 	.byte	0x04, 0x17
        /*001a*/ 	.short	(.L_15 - .L_14)
.L_14:
        /*001c*/ 	.word	0x00000000
        /*0020*/ 	.short	0x0006
        /*0022*/ 	.short	0x0030
        /*0024*/ 	.byte	0x00, 0xf0, 0x11, 0x00


	//----- nvinfo : EIATTR_KPARAM_INFO
	.align		4
.L_15:
        /*0028*/ 	.byte	0x04, 0x17
        /*002a*/ 	.short	(.L_17 - .L_16)
.L_16:
        /*002c*/ 	.word	0x00000000
        /*0030*/ 	.short	0x0005
        /*0032*/ 	.short	0x0028
        /*0034*/ 	.byte	0x00, 0xf4, 0x21, 0x00


	//----- nvinfo : EIATTR_KPARAM_INFO
	.align		4
.L_17:
        /*0038*/ 	.byte	0x04, 0x17
        /*003a*/ 	.short	(.L_19 - .L_18)
.L_18:
        /*003c*/ 	.word	0x00000000
        /*0040*/ 	.short	0x0004
        /*0042*/ 	.short	0x0020
        /*0044*/ 	.byte	0x00, 0xf4, 0x21, 0x00


	//----- nvinfo : EIATTR_KPARAM_INFO
	.align		4
.L_19:
        /*0048*/ 	.byte	0x04, 0x17
        /*004a*/ 	.short	(.L_21 - .L_20)
.L_20:
        /*004c*/ 	.word	0x00000000
        /*0050*/ 	.short	0x0003
        /*0052*/ 	.short	0x0018
        /*0054*/ 	.byte	0x00, 0xf4, 0x21, 0x00


	//----- nvinfo : EIATTR_KPARAM_INFO
	.align		4
.L_21:
        /*0058*/ 	.byte	0x04, 0x17
        /*005a*/ 	.short	(.L_23 - .L_22)
.L_22:
        /*005c*/ 	.word	0x00000000
        /*0060*/ 	.short	0x0002
        /*0062*/ 	.short	0x0010
        /*0064*/ 	.byte	0x00, 0xf4, 0x21, 0x00


	//----- nvinfo : EIATTR_KPARAM_INFO
	.align		4
.L_23:
        /*0068*/ 	.byte	0x04, 0x17
        /*006a*/ 	.short	(.L_25 - .L_24)
.L_24:
        /*006c*/ 	.word	0x00000000
        /*0070*/ 	.short	0x0001
        /*0072*/ 	.short	0x0008
        /*0074*/ 	.byte	0x00, 0xf4, 0x21, 0x00


	//----- nvinfo : EIATTR_KPARAM_INFO
	.align		4
.L_25:
        /*0078*/ 	.byte	0x04, 0x17
        /*007a*/ 	.short	(.L_27 - .L_26)
.L_26:
        /*007c*/ 	.word	0x00000000
        /*0080*/ 	.short	0x0000
        /*0082*/ 	.short	0x0000
        /*0084*/ 	.byte	0x00, 0xf4, 0x21, 0x00


	//----- nvinfo : EIATTR_SPARSE_MMA_MASK
	.align		4
.L_27:
        /*0088*/ 	.byte	0x03, 0x50
        /*008a*/ 	.short	0x0000


	//----- nvinfo : EIATTR_MAXREG_COUNT
	.align		4
        /*008c*/ 	.byte	0x03, 0x1b
        /*008e*/ 	.short	0x00ff


	//----- nvinfo : EIATTR_EXIT_INSTR_OFFSETS
	.align		4
        /*0090*/ 	.byte	0x04, 0x1c
        /*0092*/ 	.short	(.L_29 - .L_28)


	//   ....[0]....
.L_28:
        /*0094*/ 	.word	0x000012c0


	//   ....[1]....
        /*0098*/ 	.word	0x00001360


	//----- nvinfo : EIATTR_REQNTID
	.align		4
.L_29:
        /*009c*/ 	.byte	0x04, 0x10
        /*009e*/ 	.short	(.L_31 - .L_30)
.L_30:
        /*00a0*/ 	.word	0x00000080
        /*00a4*/ 	.word	0x00000001
        /*00a8*/ 	.word	0x00000001


	//----- nvinfo : EIATTR_CBANK_PARAM_SIZE
	.align		4
.L_31:
        /*00ac*/ 	.byte	0x03, 0x19
        /*00ae*/ 	.short	0x0038


	//----- nvinfo : EIATTR_PARAM_CBANK
	.align		4
        /*00b0*/ 	.byte	0x04, 0x0a
        /*00b2*/ 	.short	(.L_33 - .L_32)
	.align		4
.L_32:
        /*00b4*/ 	.word	index@(.nv.constant0.triton_poi_fused__native_batch_norm_legit_no_training_relu_42)
        /*00b8*/ 	.short	0x0210
        /*00ba*/ 	.short	0x0038


	//----- nvinfo : EIATTR_SW_WAR
	.align		4
.L_33:
        /*00bc*/ 	.byte	0x04, 0x36
        /*00be*/ 	.short	(.L_35 - .L_34)
.L_34:
        /*00c0*/ 	.word	0x00000008
.L_35:


//--------------------- .nv.callgraph             --------------------------
	.section	.nv.callgraph,"",@"SHT_CUDA_CALLGRAPH"
	.align	4
	.sectionentsize	8
	.align		4
        /*0000*/ 	.word	0x00000000
	.align		4
        /*0004*/ 	.word	0xffffffff
	.align		4
        /*0008*/ 	.word	0x00000000
	.align		4
        /*000c*/ 	.word	0xfffffffe
	.align		4
        /*0010*/ 	.word	0x00000000
	.align		4
        /*0014*/ 	.word	0xfffffffd
	.align		4
        /*0018*/ 	.word	0x00000000
	.align		4
        /*001c*/ 	.word	0xfffffffc


//--------------------- .nv.constant4             --------------------------
	.section	.nv.constant4,"a",@progbits
	.align	8
	.align		8
.nv.constant4:
        /*0000*/ 	.dword	_$_str
	.align		8
        /*0008*/ 	.dword	_$_str_$_2


//--------------------- .text.triton_poi_fused__native_batch_norm_legit_no_training_relu_42 --------------------------
	.section	.text.triton_poi_fused__native_batch_norm_legit_no_training_relu_42,"ax",@progbits
	.sectionflags	@"SHF_BARRIERS=1"
	.align	128
        .global         triton_poi_fused__native_batch_norm_legit_no_training_relu_42
        .type           triton_poi_fused__native_batch_norm_legit_no_training_relu_42,@function
        .size           triton_poi_fused__native_batch_norm_legit_no_training_relu_42,(.L_x_1 - triton_poi_fused__native_batch_norm_legit_no_training_relu_42)
        .other          triton_poi_fused__native_batch_norm_legit_no_training_relu_42,@"STO_CUDA_ENTRY STV_DEFAULT"
triton_poi_fused__native_batch_norm_legit_no_training_relu_42:
.text.triton_poi_fused__native_batch_norm_legit_no_training_relu_42:
[----:B------:R-:W0:Y:S01]  /*0000*/  LDC R1, c[0x0][0x28] ;  /* 0x00000a00ff017b82 */ /* 0x000e220000000800 */
[----:B------:R-:W1:Y:S07]  /*0010*/  S2R R2, SR_TID.X ;  /* 0x0000000000027919 */ /* 0x000e6e0000002100 */
[----:B------:R-:W2:Y:S01]  /*0020*/  LDC.64 R20, c[0x0][0x218] ;  /* 0x00008600ff147b82 */ /* 0x000ea20000000a00 */
[----:B------:R-:W-:Y:S01]  /*0030*/  CS2R R10, SRZ ;  /* 0x00000000000a7805 */ /* 0x000fe2000001ff00 */
[----:B------:R-:W-:Y:S01]  /*0040*/  ULDC.64 UR6, c[0x0][0x208] ;  /* 0x0000820000067ab9 */ /* 0x000fe20000000a00 */
[----:B------:R-:W3:Y:S01]  /*0050*/  S2R R3, SR_CTAID.Y ;  /* 0x0000000000037919 */ /* 0x000ee20000002600 */
[----:B------:R-:W4:Y:S04]  /*0060*/  S2R R0, SR_CTAID.X ;  /* 0x0000000000007919 */ /* 0x000f280000002500 */
[----:B------:R-:W5:Y:S08]  /*0070*/  LDC.64 R28, c[0x0][0x210] ;  /* 0x00008400ff1c7b82 */ /* 0x000f700000000a00 */
[----:B------:R-:W2:Y:S01]  /*0080*/  LDC.64 R26, c[0x0][0x220] ;  /* 0x00008800ff1a7b82 */ /* 0x000ea20000000a00 */
[----:B-1----:R-:W-:-:S02]  /*0090*/  IMAD.SHL.U32 R4, R2, 0x4, RZ ;  /* 0x0000000402047824 */ /* 0x002fc400078e00ff */
[----:B---3--:R-:W-:-:S03]  /*00a0*/  IMAD.SHL.U32 R3, R3, 0x400, RZ ;  /* 0x0000040003037824 */ /* 0x008fc600078e00ff */
[----:B------:R-:W-:Y:S02]  /*00b0*/  LOP3.LUT R4, R4, 0x1fc, RZ, 0xc0, !PT ;  /* 0x000001fc04047812 */ /* 0x000fe400078ec0ff */
[----:B----4-:R-:W-:Y:S02]  /*00c0*/  ISETP.GE.AND P0, PT, R0, 0x40, PT ;  /* 0x000000400000780c */ /* 0x010fe40003f06270 */
[----:B------:R-:W-:Y:S02]  /*00d0*/  LOP3.LUT R5, R3, R4, RZ, 0xfc, !PT ;  /* 0x0000000403057212 */ /* 0x000fe400078efcff */
[----:B------:R-:W-:Y:S02]  /*00e0*/  LOP3.LUT R12, R3, 0x200, R4, 0xfe, !PT ;  /* 0x00000200030c7812 */ /* 0x000fe400078efe04 */
[C---:B------:R-:W-:Y:S01]  /*00f0*/  ISETP.GE.AND P2, PT, R5.reuse, 0x500, PT ;  /* 0x000005000500780c */ /* 0x040fe20003f46270 */
[C---:B------:R-:W-:Y:S01]  /*0100*/  IMAD.HI R6, R5.reuse, 0x66666667, RZ ;  /* 0x6666666705067827 */ /* 0x040fe200078e02ff */
[----:B------:R-:W-:-:S03]  /*0110*/  ISETP.LT.AND P1, PT, R5, 0x500, !P0 ;  /* 0x000005000500780c */ /* 0x000fc60004721270 */
[----:B------:R-:W-:Y:S01]  /*0120*/  IMAD.HI R4, R12, 0x66666667, RZ ;  /* 0x666666670c047827 */ /* 0x000fe200078e02ff */
[----:B------:R-:W-:-:S04]  /*0130*/  SHF.R.U32.HI R7, RZ, 0x1f, R6 ;  /* 0x0000001fff077819 */ /* 0x000fc80000011606 */
[----:B------:R-:W-:Y:S02]  /*0140*/  LEA.HI.SX32 R6, R6, R7, 0x19 ;  /* 0x0000000706067211 */ /* 0x000fe400078fcaff */
[----:B------:R-:W-:-:S03]  /*0150*/  SHF.R.U32.HI R7, RZ, 0x1f, R4 ;  /* 0x0000001fff077819 */ /* 0x000fc60000011604 */
[----:B------:R-:W-:Y:S01]  /*0160*/  IMAD R25, R6, -0x140, R5 ;  /* 0xfffffec006197824 */ /* 0x000fe200078e0205 */
[----:B------:R-:W-:Y:S02]  /*0170*/  LEA.HI.SX32 R13, R4, R7, 0x19 ;  /* 0x00000007040d7211 */ /* 0x000fe400078fcaff */
[----:B------:R-:W-:Y:S01]  /*0180*/  CS2R R4, SRZ ;  /* 0x0000000000047805 */ /* 0x000fe2000001ff00 */
[----:B------:R-:W-:Y:S02]  /*0190*/  IMAD R9, R0, 0x140, R25 ;  /* 0x0000014000097824 */ /* 0x000fe400078e0219 */
[----:B--2---:R-:W-:-:S04]  /*01a0*/  IMAD.WIDE R16, R25, 0x4, R20 ;  /* 0x0000000419107825 */ /* 0x004fc800078e0214 */
[----:B------:R-:W-:Y:S01]  /*01b0*/  IMAD R19, R6, 0x5000, R9 ;  /* 0x0000500006137824 */ /* 0x000fe200078e0209 */
[----:B------:R-:W-:Y:S02]  /*01c0*/  CS2R R6, SRZ ;  /* 0x0000000000067805 */ /* 0x000fe4000001ff00 */
[----:B------:R-:W-:Y:S01]  /*01d0*/  CS2R R8, SRZ ;  /* 0x0000000000087805 */ /* 0x000fe2000001ff00 */
[----:B------:R-:W-:Y:S02]  /*01e0*/  IMAD R24, R13, -0x140, R12 ;  /* 0xfffffec00d187824 */ /* 0x000fe400078e020c */
[----:B-----5:R-:W-:-:S03]  /*01f0*/  IMAD.WIDE R18, R19, 0x4, R28 ;  /* 0x0000000413127825 */ /* 0x020fc600078e021c */
[----:B------:R1:W2:Y:S01]  /*0200*/  @!P2 LDG.E.EL.128 R8, desc[UR6][R16.64] ;  /* 0x000000061008a981 */ /* 0x0002a2000c2e1d00 */
[----:B------:R-:W-:-:S03]  /*0210*/  IMAD R13, R13, 0x5000, R24 ;  /* 0x000050000d0d7824 */ /* 0x000fc600078e0218 */
[----:B------:R3:W2:Y:S01]  /*0220*/  @P1 LDG.E.EL.128 R4, desc[UR6][R18.64] ;  /* 0x0000000612041981 */ /* 0x0006a2000c2e1d00 */
[----:B------:R-:W-:Y:S01]  /*0230*/  ISETP.GE.AND P1, PT, R12, 0x500, PT ;  /* 0x000005000c00780c */ /* 0x000fe20003f26270 */
[----:B------:R-:W-:Y:S01]  /*0240*/  IMAD R13, R0, 0x140, R13 ;  /* 0x00000140000d7824 */ /* 0x000fe200078e020d */
[----:B------:R-:W-:Y:S01]  /*0250*/  ISETP.LT.AND P3, PT, R12, 0x500, !P0 ;  /* 0x000005000c00780c */ /* 0x000fe20004761270 */
[----:B------:R-:W-:Y:S01]  /*0260*/  IMAD.WIDE R32, R24, 0x4, R20 ;  /* 0x0000000418207825 */ /* 0x000fe200078e0214 */
[----:B------:R-:W-:Y:S02]  /*0270*/  CS2R R20, SRZ ;  /* 0x0000000000147805 */ /* 0x000fe4000001ff00 */
[----:B------:R-:W-:Y:S02]  /*0280*/  CS2R R22, SRZ ;  /* 0x0000000000167805 */ /* 0x000fe4000001ff00 */
[----:B------:R-:W-:Y:S01]  /*0290*/  CS2R R14, SRZ ;  /* 0x00000000000e7805 */ /* 0x000fe2000001ff00 */
[----:B0-----:R-:W-:Y:S01]  /*02a0*/  IMAD.WIDE R30, R25, 0x4, R26 ;  /* 0x00000004191e7825 */ /* 0x001fe200078e021a */
[----:B-1----:R-:W-:-:S02]  /*02b0*/  CS2R R16, SRZ ;  /* 0x0000000000107805 */ /* 0x002fc4000001ff00 */
[----:B---3--:R-:W-:Y:S01]  /*02c0*/  CS2R R18, SRZ ;  /* 0x0000000000127805 */ /* 0x008fe2000001ff00 */
[----:B------:R-:W-:Y:S01]  /*02d0*/  IMAD.WIDE R28, R13, 0x4, R28 ;  /* 0x000000040d1c7825 */ /* 0x000fe200078e021c */
[----:B------:R-:W-:Y:S01]  /*02e0*/  CS2R R12, SRZ ;  /* 0x00000000000c7805 */ /* 0x000fe2000001ff00 */
[----:B------:R-:W3:Y:S04]  /*02f0*/  @!P2 LDG.E.EL.128 R20, desc[UR6][R30.64] ;  /* 0x000000061e14a981 */ /* 0x000ee8000c2e1d00 */
[----:B------:R-:W4:Y:S04]  /*0300*/  @!P1 LDG.E.EL.128 R16, desc[UR6][R32.64] ;  /* 0x0000000620109981 */ /* 0x000f28000c2e1d00 */
[----:B------:R0:W4:Y:S02]  /*0310*/  @P3 LDG.E.EL.128 R12, desc[UR6][R28.64] ;  /* 0x000000061c0c3981 */ /* 0x000124000c2e1d00 */
[----:B0-----:R-:W-:-:S04]  /*0320*/  IMAD.WIDE R28, R24, 0x4, R26 ;  /* 0x00000004181c7825 */ /* 0x001fc800078e021a */
[----:B--2---:R-:W-:Y:S01]  /*0330*/  FADD R8, -R8, R4 ;  /* 0x0000000408087221 */ /* 0x004fe20000000100 */
[----:B------:R-:W-:Y:S01]  /*0340*/  FADD R9, -R9, R5 ;  /* 0x0000000509097221 */ /* 0x000fe20000000100 */
[----:B------:R-:W-:Y:S01]  /*0350*/  FADD R10, -R10, R6 ;  /* 0x000000060a0a7221 */ /* 0x000fe20000000100 */
[----:B------:R-:W-:Y:S01]  /*0360*/  FADD R11, -R11, R7 ;  /* 0x000000070b0b7221 */ /* 0x000fe20000000100 */
[----:B------:R-:W-:Y:S02]  /*0370*/  CS2R R4, SRZ ;  /* 0x0000000000047805 */ /* 0x000fe4000001ff00 */
[----:B------:R-:W-:-:S06]  /*0380*/  CS2R R6, SRZ ;  /* 0x0000000000067805 */ /* 0x000fcc000001ff00 */
[----:B------:R-:W2:Y:S01]  /*0390*/  @!P1 LDG.E.EL.128 R4, desc[UR6][R28.64] ;  /* 0x000000061c049981 */ /* 0x000ea2000c2e1d00 */
[----:B---3--:R-:W-:Y:S01]  /*03a0*/  FADD R20, R20, 0.0010000000474974513054 ;  /* 0x3a83126f14147421 */ /* 0x008fe20000000000 */
[----:B------:R-:W-:Y:S01]  /*03b0*/  FADD R26, R21, 0.0010000000474974513054 ;  /* 0x3a83126f151a7421 */ /* 0x000fe20000000000 */
[----:B----4-:R-:W-:Y:S02]  /*03c0*/  FADD R12, -R16, R12 ;  /* 0x0000000c100c7221 */ /* 0x010fe40000000100 */
[----:B------:R-:W0:Y:S01]  /*03d0*/  MUFU.SQRT R16, R20 ;  /* 0x0000001400107308 */ /* 0x000e220000002000 */
[----:B------:R-:W-:Y:S01]  /*03e0*/  FADD R21, R22, 0.0010000000474974513054 ;  /* 0x3a83126f16157421 */ /* 0x000fe20000000000 */
[----:B------:R-:W-:-:S06]  /*03f0*/  FADD R22, R23, 0.0010000000474974513054 ;  /* 0x3a83126f17167421 */ /* 0x000fcc0000000000 */
[----:B------:R-:W1:Y:S01]  /*0400*/  MUFU.SQRT R26, R26 ;  /* 0x0000001a001a7308 */ /* 0x000e620000002000 */
[----:B0-----:R-:W-:-:S07]  /*0410*/  FSETP.GT.AND P5, PT, R16, 8.50705917302346158658e+37, PT ;  /* 0x7e8000001000780b */ /* 0x001fce0003fa4000 */
[----:B------:R-:W0:Y:S01]  /*0420*/  MUFU.SQRT R21, R21 ;  /* 0x0000001500157308 */ /* 0x000e220000002000 */
[----:B------:R-:W-:Y:S01]  /*0430*/  FSETP.GEU.AND P6, PT, R16, 1.175494350822287508e-38, PT ;  /* 0x008000001000780b */ /* 0x000fe20003fce000 */
[----:B------:R-:W-:Y:S01]  /*0440*/  FADD R13, -R17, R13 ;  /* 0x0000000d110d7221 */ /* 0x000fe20000000100 */
[----:B-1----:R-:W-:-:S05]  /*0450*/  FSETP.GT.AND P3, PT, R26, 8.50705917302346158658e+37, PT ;  /* 0x7e8000001a00780b */ /* 0x002fca0003f64000 */
[----:B------:R-:W1:Y:S01]  /*0460*/  MUFU.SQRT R22, R22 ;  /* 0x0000001600167308 */ /* 0x000e620000002000 */
[----:B------:R-:W-:Y:S01]  /*0470*/  FSETP.GEU.AND P4, PT, R26, 1.175494350822287508e-38, PT ;  /* 0x008000001a00780b */ /* 0x000fe20003f8e000 */
[----:B------:R-:W-:-:S04]  /*0480*/  @P5 FMUL R16, R16, 0.25 ;  /* 0x3e80000010105820 */ /* 0x000fc80000400000 */
[----:B------:R-:W-:Y:S01]  /*0490*/  @!P6 FMUL R16, R16, 16777216 ;  /* 0x4b8000001010e820 */ /* 0x000fe20000400000 */
[----:B------:R-:W-:Y:S01]  /*04a0*/  FADD R20, -R19, R15 ;  /* 0x0000000f13147221 */ /* 0x000fe20000000100 */
[----:B------:R-:W-:-:S04]  /*04b0*/  @P3 FMUL R26, R26, 0.25 ;  /* 0x3e8000001a1a3820 */ /* 0x000fc80000400000 */
[----:B------:R-:W-:Y:S02]  /*04c0*/  MUFU.RCP R16, R16 ;  /* 0x0000001000107308 */ /* 0x000fe40000001000 */
[----:B------:R-:W-:Y:S01]  /*04d0*/  @!P4 FMUL R26, R26, 16777216 ;  /* 0x4b8000001a1ac820 */ /* 0x000fe20000400000 */
[----:B------:R-:W-:-:S05]  /*04e0*/  FADD R14, -R18, R14 ;  /* 0x0000000e120e7221 */ /* 0x000fca0000000100 */
[----:B------:R-:W-:Y:S01]  /*04f0*/  MUFU.RCP R26, R26 ;  /* 0x0000001a001a7308 */ /* 0x000fe20000001000 */
[----:B--2---:R-:W-:-:S07]  /*0500*/  FADD R4, R4, 0.0010000000474974513054 ;  /* 0x3a83126f04047421 */ /* 0x004fce0000000000 */
[----:B------:R2:W3:Y:S02]  /*0510*/  MUFU.SQRT R23, R4 ;  /* 0x0000000400177308 */ /* 0x0004e40000002000 */
[----:B--2---:R-:W-:Y:S01]  /*0520*/  HFMA2.MMA R4, -RZ, RZ, 1.625, 0 ;  /* 0x3e800000ff047435 */ /* 0x004fe200000001ff */
[----:B------:R-:W-:-:S09]  /*0530*/  FADD R5, R5, 0.0010000000474974513054 ;  /* 0x3a83126f05057421 */ /* 0x000fd20000000000 */
[----:B------:R-:W-:Y:S02]  /*0540*/  FSEL R17, R4, 1, P5 ;  /* 0x3f80000004117808 */ /* 0x000fe40002800000 */
[----:B0-----:R-:W-:Y:S01]  /*0550*/  FSETP.GT.AND P5, PT, R21, 8.50705917302346158658e+37, PT ;  /* 0x7e8000001500780b */ /* 0x001fe20003fa4000 */
[----:B------:R-:W0:Y:S02]  /*0560*/  MUFU.SQRT R5, R5 ;  /* 0x0000000500057308 */ /* 0x000e240000002000 */
[----:B------:R-:W-:Y:S01]  /*0570*/  @!P6 FMUL R17, R17, 16777216 ;  /* 0x4b8000001111e820 */ /* 0x000fe20000400000 */
[----:B------:R-:W-:Y:S01]  /*0580*/  FSETP.GEU.AND P6, PT, R21, 1.175494350822287508e-38, PT ;  /* 0x008000001500780b */ /* 0x000fe20003fce000 */
[----:B------:R-:W-:Y:S01]  /*0590*/  FADD R6, R6, 0.0010000000474974513054 ;  /* 0x3a83126f06067421 */ /* 0x000fe20000000000 */
[----:B------:R-:W-:Y:S02]  /*05a0*/  FSEL R29, R4, 1, P3 ;  /* 0x3f800000041d7808 */ /* 0x000fe40001800000 */
[----:B-1----:R-:W-:Y:S01]  /*05b0*/  FSETP.GT.AND P3, PT, R22, 8.50705917302346158658e+37, PT ;  /* 0x7e8000001600780b */ /* 0x002fe20003f64000 */
[----:B------:R-:W1:Y:S01]  /*05c0*/  MUFU.SQRT R19, R6 ;  /* 0x0000000600137308 */ /* 0x000e620000002000 */
[----:B------:R-:W-:Y:S01]  /*05d0*/  FSEL R27, R4, 1, P5 ;  /* 0x3f800000041b7808 */ /* 0x000fe20002800000 */
[----:B------:R-:W-:Y:S01]  /*05e0*/  @!P4 FMUL R29, R29, 16777216 ;  /* 0x4b8000001d1dc820 */ /* 0x000fe20000400000 */
[----:B------:R-:W-:Y:S01]  /*05f0*/  FSETP.GEU.AND P4, PT, R22, 1.175494350822287508e-38, PT ;  /* 0x008000001600780b */ /* 0x000fe20003f8e000 */
[----:B------:R-:W-:Y:S01]  /*0600*/  @P5 FMUL R21, R21, 0.25 ;  /* 0x3e80000015155820 */ /* 0x000fe20000400000 */
[----:B---3--:R-:W-:-:S03]  /*0610*/  FSETP.GT.AND P5, PT, R23, 8.50705917302346158658e+37, PT ;  /* 0x7e8000001700780b */ /* 0x008fc60003fa4000 */
[----:B------:R-:W-:Y:S01]  /*0620*/  @!P6 FMUL R21, R21, 16777216 ;  /* 0x4b8000001515e820 */ /* 0x000fe20000400000 */
[----:B------:R-:W-:Y:S01]  /*0630*/  @!P6 FMUL R27, R27, 16777216 ;  /* 0x4b8000001b1be820 */ /* 0x000fe20000400000 */
[----:B0-----:R-:W-:Y:S01]  /*0640*/  FSETP.GT.AND P6, PT, R5, 8.50705917302346158658e+37, PT ;  /* 0x7e8000000500780b */ /* 0x001fe20003fc4000 */
[----:B------:R-:W-:Y:S01]  /*0650*/  FADD R7, R7, 0.0010000000474974513054 ;  /* 0x3a83126f07077421 */ /* 0x000fe20000000000 */
[----:B------:R-:W-:Y:S01]  /*0660*/  FSEL R28, R4, 1, P3 ;  /* 0x3f800000041c7808 */ /* 0x000fe20001800000 */
[----:B------:R-:W-:Y:S01]  /*0670*/  @P3 FMUL R22, R22, 0.25 ;  /* 0x3e80000016163820 */ /* 0x000fe20000400000 */
[----:B------:R-:W0:Y:S01]  /*0680*/  MUFU.RCP R18, R21 ;  /* 0x0000001500127308 */ /* 0x000e220000001000 */
[----:B------:R-:W-:Y:S01]  /*0690*/  FMUL R15, R16, R17 ;  /* 0x00000011100f7220 */ /* 0x000fe20000400000 */
[----:B------:R-:W-:Y:S01]  /*06a0*/  FSETP.GEU.AND P3, PT, R23, 1.175494350822287508e-38, PT ;  /* 0x008000001700780b */ /* 0x000fe20003f6e000 */
[----:B------:R-:W-:Y:S01]  /*06b0*/  @!P4 FMUL R22, R22, 16777216 ;  /* 0x4b8000001616c820 */ /* 0x000fe20000400000 */
[----:B------:R-:W-:Y:S01]  /*06c0*/  @!P4 FMUL R28, R28, 16777216 ;  /* 0x4b8000001c1cc820 */ /* 0x000fe20000400000 */
[----:B-1----:R-:W-:Y:S01]  /*06d0*/  FSETP.GT.AND P4, PT, R19, 8.50705917302346158658e+37, PT ;  /* 0x7e8000001300780b */ /* 0x002fe20003f84000 */
[----:B------:R-:W-:-:S02]  /*06e0*/  @P5 FMUL R23, R23, 0.25 ;  /* 0x3e80000017175820 */ /* 0x000fc40000400000 */
[----:B------:R1:W2:Y:S01]  /*06f0*/  MUFU.SQRT R17, R7 ;  /* 0x0000000700117308 */ /* 0x0002a20000002000 */
[C---:B------:R-:W-:Y:S02]  /*0700*/  FSEL R6, R4.reuse, 1, P5 ;  /* 0x3f80000004067808 */ /* 0x040fe40002800000 */
[C---:B------:R-:W-:Y:S01]  /*0710*/  FSETP.GEU.AND P5, PT, R5.reuse, 1.175494350822287508e-38, PT ;  /* 0x008000000500780b */ /* 0x040fe20003fae000 */
[----:B------:R-:W-:Y:S01]  /*0720*/  @P6 FMUL R5, R5, 0.25 ;  /* 0x3e80000005056820 */ /* 0x000fe20000400000 */
[----:B-1----:R-:W-:Y:S02]  /*0730*/  FSEL R7, R4, 1, P6 ;  /* 0x3f80000004077808 */ /* 0x002fe40003000000 */
[C---:B------:R-:W-:Y:S01]  /*0740*/  FSETP.GEU.AND P6, PT, R19.reuse, 1.175494350822287508e-38, PT ;  /* 0x008000001300780b */ /* 0x040fe20003fce000 */
[----:B------:R-:W1:Y:S01]  /*0750*/  MUFU.RCP R21, R22 ;  /* 0x0000001600157308 */ /* 0x000e620000001000 */
[----:B0-----:R-:W-:Y:S01]  /*0760*/  FMUL R27, R18, R27 ;  /* 0x0000001b121b7220 */ /* 0x001fe20000400000 */
[----:B------:R-:W-:Y:S01]  /*0770*/  FSEL R18, R4, 1, P4 ;  /* 0x3f80000004127808 */ /* 0x000fe20002000000 */
[----:B------:R-:W-:Y:S01]  /*0780*/  @P4 FMUL R19, R19, 0.25 ;  /* 0x3e80000013134820 */ /* 0x000fe20000400000 */
[----:B--2---:R-:W-:Y:S01]  /*0790*/  FSETP.GT.AND P4, PT, R17, 8.50705917302346158658e+37, PT ;  /* 0x7e8000001100780b */ /* 0x004fe20003f84000 */
[----:B------:R-:W-:-:S07]  /*07a0*/  FMUL R16, R26, R29 ;  /* 0x0000001d1a107220 */ /* 0x000fce0000400000 */
[----:B------:R-:W-:Y:S01]  /*07b0*/  @!P6 FMUL R19, R19, 16777216 ;  /* 0x4b8000001313e820 */ /* 0x000fe20000400000 */
[----:B------:R-:W-:Y:S01]  /*07c0*/  @!P6 FMUL R18, R18, 16777216 ;  /* 0x4b8000001212e820 */ /* 0x000fe20000400000 */
[----:B------:R-:W-:Y:S01]  /*07d0*/  FSETP.GEU.AND P6, PT, R17, 1.175494350822287508e-38, PT ;  /* 0x008000001100780b */ /* 0x000fe20003fce000 */
[----:B-1----:R-:W-:Y:S01]  /*07e0*/  FMUL R22, R21, R28 ;  /* 0x0000001c15167220 */ /* 0x002fe20000400000 */
[----:B------:R-:W-:Y:S01]  /*07f0*/  @!P3 FMUL R23, R23, 16777216 ;  /* 0x4b8000001717b820 */ /* 0x000fe20000400000 */
[----:B------:R-:W-:Y:S01]  /*0800*/  FMUL R21, R27, R10 ;  /* 0x0000000a1b157220 */ /* 0x000fe20000400000 */
[----:B------:R-:W-:Y:S01]  /*0810*/  FMUL R16, R16, R9 ;  /* 0x0000000910107220 */ /* 0x000fe20000400000 */
[----:B------:R-:W-:Y:S01]  /*0820*/  FMUL R22, R22, R11 ;  /* 0x0000000b16167220 */ /* 0x000fe20000400000 */
[----:B------:R-:W-:Y:S01]  /*0830*/  FMUL R15, R15, R8 ;  /* 0x000000080f0f7220 */ /* 0x000fe20000400000 */
[----:B------:R-:W-:Y:S01]  /*0840*/  @!P5 FMUL R5, R5, 16777216 ;  /* 0x4b8000000505d820 */ /* 0x000fe20000400000 */
[----:B------:R-:W-:Y:S01]  /*0850*/  @P4 FMUL R17, R17, 0.25 ;  /* 0x3e80000011114820 */ /* 0x000fe20000400000 */
[----:B------:R-:W0:Y:S01]  /*0860*/  LDC.64 R10, c[0x0][0x228] ;  /* 0x00008a00ff0a7b82 */ /* 0x000e220000000a00 */
[----:B------:R-:W-:Y:S03]  /*0870*/  MUFU.RCP R23, R23 ;  /* 0x0000001700177308 */ /* 0x000fe60000001000 */
[----:B------:R-:W-:-:S04]  /*0880*/  @!P6 FMUL R17, R17, 16777216 ;  /* 0x4b8000001111e820 */ /* 0x000fc80000400000 */
[----:B------:R-:W1:Y:S01]  /*0890*/  LDC.64 R8, c[0x0][0x230] ;  /* 0x00008c00ff087b82 */ /* 0x000e620000000a00 */
[----:B------:R-:W2:Y:S01]  /*08a0*/  MUFU.RCP R26, R5 ;  /* 0x00000005001a7308 */ /* 0x000ea20000001000 */
[----:B------:R-:W-:-:S07]  /*08b0*/  @!P5 FMUL R7, R7, 16777216 ;  /* 0x4b8000000707d820 */ /* 0x000fce0000400000 */
[----:B------:R-:W3:Y:S01]  /*08c0*/  MUFU.RCP R19, R19 ;  /* 0x0000001300137308 */ /* 0x000ee20000001000 */
[----:B------:R-:W-:Y:S01]  /*08d0*/  @!P3 FMUL R6, R6, 16777216 ;  /* 0x4b8000000606b820 */ /* 0x000fe20000400000 */
[----:B------:R-:W-:-:S06]  /*08e0*/  FSEL R4, R4, 1, P4 ;  /* 0x3f80000004047808 */ /* 0x000fcc0002000000 */
[----:B------:R-:W4:Y:S01]  /*08f0*/  MUFU.RCP R17, R17 ;  /* 0x0000001100117308 */ /* 0x000f220000001000 */
[----:B--2---:R-:W-:Y:S01]  /*0900*/  FMUL R26, R26, R7 ;  /* 0x000000071a1a7220 */ /* 0x004fe20000400000 */
[----:B------:R-:W-:Y:S01]  /*0910*/  FMUL R29, R23, R6 ;  /* 0x00000006171d7220 */ /* 0x000fe20000400000 */
[----:B------:R-:W-:Y:S01]  /*0920*/  @!P6 FMUL R4, R4, 16777216 ;  /* 0x4b8000000404e820 */ /* 0x000fe20000400000 */
[----:B0-----:R-:W-:-:S04]  /*0930*/  IMAD.WIDE R30, R25, 0x4, R10 ;  /* 0x00000004191e7825 */ /* 0x001fc800078e020a */
[----:B------:R-:W-:Y:S01]  /*0940*/  FMUL R26, R26, R13 ;  /* 0x0000000d1a1a7220 */ /* 0x000fe20000400000 */
[----:B------:R-:W-:Y:S01]  /*0950*/  FMUL R29, R29, R12 ;  /* 0x0000000c1d1d7220 */ /* 0x000fe20000400000 */
[----:B---3--:R-:W-:Y:S01]  /*0960*/  FMUL R27, R19, R18 ;  /* 0x00000012131b7220 */ /* 0x008fe20000400000 */
[----:B------:R-:W-:Y:S01]  /*0970*/  IMAD.WIDE R18, R24, 0x4, R10 ;  /* 0x0000000418127825 */ /* 0x000fe200078e020a */
[----:B------:R-:W-:Y:S02]  /*0980*/  CS2R R6, SRZ ;  /* 0x0000000000067805 */ /* 0x000fe4000001ff00 */
[----:B------:R-:W-:Y:S01]  /*0990*/  CS2R R10, SRZ ;  /* 0x00000000000a7805 */ /* 0x000fe2000001ff00 */
[----:B-1----:R-:W-:-:S04]  /*09a0*/  IMAD.WIDE R12, R25, 0x4, R8 ;  /* 0x00000004190c7825 */ /* 0x002fc800078e0208 */
[----:B----4-:R-:W-:Y:S01]  /*09b0*/  FMUL R23, R17, R4 ;  /* 0x0000000411177220 */ /* 0x010fe20000400000 */
[----:B------:R-:W-:Y:S01]  /*09c0*/  IMAD.WIDE R24, R24, 0x4, R8 ;  /* 0x0000000418187825 */ /* 0x000fe200078e0208 */
[----:B------:R-:W-:Y:S02]  /*09d0*/  CS2R R4, SRZ ;  /* 0x0000000000047805 */ /* 0x000fe4000001ff00 */
[----:B------:R-:W-:-:S04]  /*09e0*/  CS2R R8, SRZ ;  /* 0x0000000000087805 */ /* 0x000fc8000001ff00 */
[----:B------:R-:W2:Y:S04]  /*09f0*/  @!P2 LDG.E.EL.128 R4, desc[UR6][R30.64] ;  /* 0x000000061e04a981 */ /* 0x000ea8000c2e1d00 */
[----:B------:R0:W2:Y:S01]  /*0a00*/  @!P2 LDG.E.EL.128 R8, desc[UR6][R12.64] ;  /* 0x000000060c08a981 */ /* 0x0000a2000c2e1d00 */
[----:B------:R-:W-:Y:S01]  /*0a10*/  FMUL R27, R27, R14 ;  /* 0x0000000e1b1b7220 */ /* 0x000fe20000400000 */
[----:B0-----:R-:W-:Y:S01]  /*0a20*/  CS2R R12, SRZ ;  /* 0x00000000000c7805 */ /* 0x001fe2000001ff00 */
[----:B------:R-:W0:Y:S01]  /*0a30*/  S2UR UR5, SR_CgaCtaId ;  /* 0x00000000000579c3 */ /* 0x000e220000008800 */
[----:B------:R-:W-:Y:S01]  /*0a40*/  UMOV UR4, 0x400 ;  /* 0x0000040000047882 */ /* 0x000fe20000000000 */
[----:B--2---:R-:W-:Y:S01]  /*0a50*/  FFMA R4, R15, R4, R8 ;  /* 0x000000040f047223 */ /* 0x004fe20000000008 */
[----:B------:R-:W-:Y:S01]  /*0a60*/  CS2R R14, SRZ ;  /* 0x00000000000e7805 */ /* 0x000fe2000001ff00 */
[----:B------:R-:W-:Y:S01]  /*0a70*/  FFMA R5, R16, R5, R9 ;  /* 0x0000000510057223 */ /* 0x000fe20000000009 */
[----:B------:R-:W-:-:S04]  /*0a80*/  CS2R R16, SRZ ;  /* 0x0000000000107805 */ /* 0x000fc8000001ff00 */
[----:B------:R1:W2:Y:S02]  /*0a90*/  @!P1 LDG.E.EL.128 R12, desc[UR6][R18.64] ;  /* 0x00000006120c9981 */ /* 0x0002a4000c2e1d00 */
[----:B-1----:R-:W-:-:S06]  /*0aa0*/  CS2R R18, SRZ ;  /* 0x0000000000127805 */ /* 0x002fcc000001ff00 */
[----:B------:R1:W2:Y:S01]  /*0ab0*/  @!P1 LDG.E.EL.128 R16, desc[UR6][R24.64] ;  /* 0x0000000618109981 */ /* 0x0002a2000c2e1d00 */
[----:B------:R-:W3:Y:S01]  /*0ac0*/  S2R R8, SR_TID.X ;  /* 0x0000000000087919 */ /* 0x000ee20000002100 */
[----:B------:R-:W-:Y:S01]  /*0ad0*/  FFMA R10, R21, R6, R10 ;  /* 0x00000006150a7223 */ /* 0x000fe2000000000a */
[----:B------:R-:W-:-:S05]  /*0ae0*/  LOP3.LUT R6, R3, 0x7f, R2, 0xf8, !PT ;  /* 0x0000007f03067812 */ /* 0x000fca00078ef802 */
[----:B------:R-:W-:-:S05]  /*0af0*/  IMAD.HI R9, R6, 0x66666667, RZ ;  /* 0x6666666706097827 */ /* 0x000fca00078e02ff */
[----:B------:R-:W-:-:S04]  /*0b00*/  SHF.R.U32.HI R28, RZ, 0x1f, R9 ;  /* 0x0000001fff1c7819 */ /* 0x000fc80000011609 */
[----:B------:R-:W-:Y:S01]  /*0b10*/  LEA.HI.SX32 R9, R9, R28, 0x19 ;  /* 0x0000001c09097211 */ /* 0x000fe200078fcaff */
[----:B------:R-:W-:Y:S01]  /*0b20*/  FFMA R11, R22, R7, R11 ;  /* 0x00000007160b7223 */ /* 0x000fe2000000000b */
[----:B------:R-:W-:-:S03]  /*0b30*/  FSETP.GEU.AND P1, PT, R10, RZ, PT ;  /* 0x000000ff0a00720b */ /* 0x000fc60003f2e000 */
[----:B------:R-:W-:Y:S01]  /*0b40*/  IMAD R7, R9, -0x140, R6 ;  /* 0xfffffec009077824 */ /* 0x000fe200078e0206 */
[----:B0-----:R-:W-:Y:S01]  /*0b50*/  UPRMT UR4, UR5, 0x654, UR4 ;  /* 0x0000065405047896 */ /* 0x001fe20008000004 */
[----:B------:R-:W-:Y:S02]  /*0b60*/  FSEL R28, R10, RZ, P1 ;  /* 0x000000ff0a1c7208 */ /* 0x000fe40000800000 */
[----:B------:R-:W-:Y:S02]  /*0b70*/  FSETP.GEU.AND P3, PT, R4, RZ, PT ;  /* 0x000000ff0400720b */ /* 0x000fe40003f6e000 */
[----:B------:R-:W-:Y:S01]  /*0b80*/  LEA R22, R7, R0, 0x6 ;  /* 0x0000000007167211 */ /* 0x000fe200078e30ff */
[----:B---3--:R-:W-:Y:S01]  /*0b90*/  IMAD.SHL.U32 R21, R8, 0x4, RZ ;  /* 0x0000000408157824 */ /* 0x008fe200078e00ff */
[----:B------:R-:W-:Y:S02]  /*0ba0*/  FSETP.GEU.AND P2, PT, R5, RZ, PT ;  /* 0x000000ff0500720b */ /* 0x000fe40003f4e000 */
[----:B------:R-:W-:-:S02]  /*0bb0*/  FSETP.GEU.AND P1, PT, R11, RZ, PT ;  /* 0x000000ff0b00720b */ /* 0x000fc40003f2e000 */
[----:B------:R-:W-:Y:S02]  /*0bc0*/  LOP3.LUT R7, R21, 0x1fc, RZ, 0xc0, !PT ;  /* 0x000001fc15077812 */ /* 0x000fe400078ec0ff */
[----:B------:R-:W-:Y:S02]  /*0bd0*/  FSEL R4, R4, RZ, P3 ;  /* 0x000000ff04047208 */ /* 0x000fe40001800000 */
[----:B------:R-:W-:Y:S02]  /*0be0*/  LEA R7, R7, UR4, 0x3 ;  /* 0x0000000407077c11 */ /* 0x000fe4000f8e18ff */
[----:B-1----:R-:W-:Y:S02]  /*0bf0*/  FSEL R24, R5, RZ, P2 ;  /* 0x000000ff05187208 */ /* 0x002fe40001000000 */
[----:B------:R-:W-:Y:S01]  /*0c00*/  FSEL R30, R11, RZ, P1 ;  /* 0x000000ff0b1e7208 */ /* 0x000fe20000800000 */
[----:B------:R0:W-:Y:S04]  /*0c10*/  STS [R7], R4 ;  /* 0x0000000407007388 */ /* 0x0001e80000000800 */
[----:B------:R1:W-:Y:S04]  /*0c20*/  STS [R7+0x8], R24 ;  /* 0x0000081807007388 */ /* 0x0003e80000000800 */
[----:B------:R-:W-:Y:S04]  /*0c30*/  STS [R7+0x10], R28 ;  /* 0x0000101c07007388 */ /* 0x000fe80000000800 */
[----:B------:R3:W-:Y:S01]  /*0c40*/  STS [R7+0x18], R30 ;  /* 0x0000181e07007388 */ /* 0x0007e20000000800 */
[----:B------:R-:W-:Y:S01]  /*0c50*/  IMAD R9, R9, 0x14000, R22 ;  /* 0x0001400009097824 */ /* 0x000fe200078e0216 */
[----:B------:R-:W-:-:S02]  /*0c60*/  LOP3.LUT R22, R2, 0x7f, RZ, 0xc0, !PT ;  /* 0x0000007f02167812 */ /* 0x000fc400078ec0ff */
[----:B------:R-:W-:Y:S01]  /*0c70*/  LOP3.LUT R8, R8, 0x7f, RZ, 0xc0, !PT ;  /* 0x0000007f08087812 */ /* 0x000fe200078ec0ff */
[----:B------:R-:W-:Y:S01]  /*0c80*/  FMUL R20, R23, R20 ;  /* 0x0000001417147220 */ /* 0x000fe20000400000 */
[----:B------:R-:W-:Y:S02]  /*0c90*/  LOP3.LUT R2, R3, 0x80, R22, 0xfe, !PT ;  /* 0x0000008003027812 */ /* 0x000fe400078efe16 */
[----:B------:R-:W-:Y:S02]  /*0ca0*/  LOP3.LUT R10, R3, 0x100, R22, 0xfe, !PT ;  /* 0x00000100030a7812 */ /* 0x000fe400078efe16 */
[----:B------:R-:W-:Y:S02]  /*0cb0*/  LEA R11, R22, UR4, 0x3 ;  /* 0x00000004160b7c11 */ /* 0x000fe4000f8e18ff */
[----:B------:R-:W-:Y:S02]  /*0cc0*/  LOP3.LUT R3, R3, 0x180, R22, 0xfe, !PT ;  /* 0x0000018003037812 */ /* 0x000fe400078efe16 */
[----:B------:R-:W-:Y:S01]  /*0cd0*/  LOP3.LUT R8, R8, 0x180, RZ, 0xfc, !PT ;  /* 0x0000018008087812 */ /* 0x000fe200078efcff */
[----:B------:R-:W-:-:S05]  /*0ce0*/  IMAD.HI R25, R10, 0x66666667, RZ ;  /* 0x666666670a197827 */ /* 0x000fca00078e02ff */
[----:B0-----:R-:W-:-:S04]  /*0cf0*/  SHF.R.U32.HI R4, RZ, 0x1f, R25 ;  /* 0x0000001fff047819 */ /* 0x001fc80000011619 */
[----:B------:R-:W-:Y:S02]  /*0d00*/  LEA.HI.SX32 R25, R25, R4, 0x19 ;  /* 0x0000000419197211 */ /* 0x000fe400078fcaff */
[----:B------:R-:W0:Y:S01]  /*0d10*/  LDC.64 R4, c[0x0][0x238] ;  /* 0x00008e00ff047b82 */ /* 0x000e220000000a00 */
[----:B------:R-:W-:-:S07]  /*0d20*/  IMAD.HI R21, R2, 0x66666667, RZ ;  /* 0x6666666702157827 */ /* 0x000fce00078e02ff */
[----:B------:R-:W-:Y:S01]  /*0d30*/  BAR.SYNC.DEFER_BLOCKING 0x0 ;  /* 0x0000000000007b1d */ /* 0x000fe20000010000 */
[----:B------:R-:W-:Y:S02]  /*0d40*/  ISETP.LT.AND P1, PT, R6, 0x500, !P0 ;  /* 0x000005000600780c */ /* 0x000fe40004721270 */
[----:B-1----:R-:W-:-:S04]  /*0d50*/  SHF.R.U32.HI R24, RZ, 0x1f, R21 ;  /* 0x0000001fff187819 */ /* 0x002fc80000011615 */
[----:B------:R-:W-:Y:S02]  /*0d60*/  LEA.HI.SX32 R21, R21, R24, 0x19 ;  /* 0x0000001815157211 */ /* 0x000fe400078fcaff */
[----:B------:R-:W-:Y:S01]  /*0d70*/  ISETP.LT.AND P6, PT, R2, 0x500, !P0 ;  /* 0x000005000200780c */ /* 0x000fe200047c1270 */
[----:B------:R-:W-:-:S04]  /*0d80*/  IMAD.HI R24, R3, 0x66666667, RZ ;  /* 0x6666666703187827 */ /* 0x000fc800078e02ff */
[----:B--2---:R-:W-:Y:S01]  /*0d90*/  FFMA R14, R27, R14, R18 ;  /* 0x0000000e1b0e7223 */ /* 0x004fe20000000012 */
[----:B------:R-:W-:Y:S01]  /*0da0*/  FFMA R16, R29, R12, R16 ;  /* 0x0000000c1d107223 */ /* 0x000fe20000000010 */
[----:B------:R-:W-:Y:S01]  /*0db0*/  LOP3.LUT R18, R22, 0x100, RZ, 0xfc, !PT ;  /* 0x0000010016127812 */ /* 0x000fe200078efcff */
[----:B------:R-:W-:Y:S01]  /*0dc0*/  FFMA R17, R26, R13, R17 ;  /* 0x0000000d1a117223 */ /* 0x000fe20000000011 */
[----:B------:R-:W-:Y:S01]  /*0dd0*/  LOP3.LUT R22, R22, 0x80, RZ, 0xfc, !PT ;  /* 0x0000008016167812 */ /* 0x000fe200078efcff */
[----:B------:R-:W-:Y:S01]  /*0de0*/  FFMA R20, R20, R15, R19 ;  /* 0x0000000f14147223 */ /* 0x000fe20000000013 */
[----:B------:R-:W-:Y:S01]  /*0df0*/  LEA R18, R18, UR4, 0x3 ;  /* 0x0000000412127c11 */ /* 0x000fe2000f8e18ff */
[----:B------:R-:W1:Y:S01]  /*0e00*/  LDS R12, [R11] ;  /* 0x000000000b0c7984 */ /* 0x000e620000000800 */
[----:B------:R-:W-:Y:S02]  /*0e10*/  LEA R19, R22, UR4, 0x3 ;  /* 0x0000000416137c11 */ /* 0x000fe4000f8e18ff */
[----:B------:R-:W-:Y:S01]  /*0e20*/  LEA R13, R8, UR4, 0x3 ;  /* 0x00000004080d7c11 */ /* 0x000fe2000f8e18ff */
[----:B------:R-:W-:Y:S01]  /*0e30*/  LDS R15, [R18] ;  /* 0x00000000120f7984 */ /* 0x000fe20000000800 */
[----:B------:R-:W-:-:S02]  /*0e40*/  FSETP.GEU.AND P3, PT, R14, RZ, PT ;  /* 0x000000ff0e00720b */ /* 0x000fc40003f6e000 */
[----:B------:R-:W-:Y:S02]  /*0e50*/  FSETP.GEU.AND P5, PT, R16, RZ, PT ;  /* 0x000000ff1000720b */ /* 0x000fe40003fae000 */
[----:B---3--:R-:W-:Y:S02]  /*0e60*/  FSEL R30, R14, RZ, P3 ;  /* 0x000000ff0e1e7208 */ /* 0x008fe40001800000 */
[----:B------:R-:W-:Y:S01]  /*0e70*/  FSEL R22, R16, RZ, P5 ;  /* 0x000000ff10167208 */ /* 0x000fe20002800000 */
[----:B------:R-:W-:Y:S04]  /*0e80*/  LDS R14, [R13] ;  /* 0x000000000d0e7984 */ /* 0x000fe80000000800 */
[----:B------:R-:W2:Y:S01]  /*0e90*/  LDS R16, [R19] ;  /* 0x0000000013107984 */ /* 0x000ea20000000800 */
[----:B------:R-:W-:Y:S01]  /*0ea0*/  BAR.SYNC.DEFER_BLOCKING 0x0 ;  /* 0x0000000000007b1d */ /* 0x000fe20000010000 */
[----:B------:R-:W-:-:S02]  /*0eb0*/  FSETP.GEU.AND P4, PT, R17, RZ, PT ;  /* 0x000000ff1100720b */ /* 0x000fc40003f8e000 */
[C---:B------:R-:W-:Y:S02]  /*0ec0*/  FSETP.GEU.AND P2, PT, R20.reuse, RZ, PT ;  /* 0x000000ff1400720b */ /* 0x040fe40003f4e000 */
[----:B------:R-:W-:Y:S02]  /*0ed0*/  FSEL R28, R17, RZ, P4 ;  /* 0x000000ff111c7208 */ /* 0x000fe40002000000 */
[----:B------:R-:W-:Y:S01]  /*0ee0*/  FSEL R32, R20, RZ, P2 ;  /* 0x000000ff14207208 */ /* 0x000fe20001000000 */
[----:B------:R-:W-:Y:S04]  /*0ef0*/  STS [R7], R22 ;  /* 0x0000001607007388 */ /* 0x000fe80000000800 */
[----:B------:R-:W-:Y:S04]  /*0f00*/  STS [R7+0x8], R28 ;  /* 0x0000081c07007388 */ /* 0x000fe80000000800 */
[----:B------:R-:W-:Y:S04]  /*0f10*/  STS [R7+0x10], R30 ;  /* 0x0000101e07007388 */ /* 0x000fe80000000800 */
[----:B------:R3:W-:Y:S01]  /*0f20*/  STS [R7+0x18], R32 ;  /* 0x0000182007007388 */ /* 0x0007e20000000800 */
[----:B------:R-:W-:Y:S01]  /*0f30*/  BAR.SYNC.DEFER_BLOCKING 0x0 ;  /* 0x0000000000007b1d */ /* 0x000fe20000010000 */
[----:B------:R-:W-:Y:S01]  /*0f40*/  LOP3.LUT R17, R6, 0x300, RZ, 0xfc, !PT ;  /* 0x0000030006117812 */ /* 0x000fe200078efcff */
[----:B0-----:R-:W-:-:S04]  /*0f50*/  IMAD.WIDE R8, R9, 0x4, R4 ;  /* 0x0000000409087825 */ /* 0x001fc800078e0204 */
[----:B---3--:R-:W-:Y:S02]  /*0f60*/  IMAD R7, R21, -0x140, R2 ;  /* 0xfffffec015077824 */ /* 0x008fe400078e0202 */
[----:B------:R-:W-:Y:S01]  /*0f70*/  IMAD.HI R26, R17, 0x66666667, RZ ;  /* 0x66666667111a7827 */ /* 0x000fe200078e02ff */
[C---:B------:R-:W-:Y:S02]  /*0f80*/  LOP3.LUT R20, R6.reuse, 0x200, RZ, 0xfc, !PT ;  /* 0x0000020006147812 */ /* 0x040fe400078efcff */
[----:B------:R-:W-:Y:S02]  /*0f90*/  LOP3.LUT R22, R6, 0x280, RZ, 0xfc, !PT ;  /* 0x0000028006167812 */ /* 0x000fe400078efcff */
[----:B------:R-:W-:Y:S02]  /*0fa0*/  SHF.R.U32.HI R27, RZ, 0x1f, R26 ;  /* 0x0000001fff1b7819 */ /* 0x000fe4000001161a */
[----:B------:R-:W-:Y:S01]  /*0fb0*/  SHF.R.U32.HI R29, RZ, 0x1f, R24 ;  /* 0x0000001fff1d7819 */ /* 0x000fe20000011618 */
[----:B-1----:R0:W-:Y:S04]  /*0fc0*/  @P1 STG.E desc[UR6][R8.64], R12 ;  /* 0x0000000c08001986 */ /* 0x0021e8000c101906 */
[----:B------:R-:W1:Y:S04]  /*0fd0*/  LDS R11, [R11] ;  /* 0x000000000b0b7984 */ /* 0x000e680000000800 */
[----:B------:R3:W-:Y:S01]  /*0fe0*/  LDS R2, [R18] ;  /* 0x0000000012027984 */ /* 0x0007e20000000800 */
[----:B0-----:R-:W-:-:S03]  /*0ff0*/  IMAD R8, R7, 0x40, R0 ;  /* 0x0000004007087824 */ /* 0x001fc600078e0200 */
[----:B------:R0:W4:Y:S01]  /*1000*/  LDS R7, [R19] ;  /* 0x0000000013077984 */ /* 0x0001220000000800 */
[----:B------:R-:W-:Y:S01]  /*1010*/  LEA.HI.SX32 R12, R26, R27, 0x19 ;  /* 0x0000001b1a0c7211 */ /* 0x000fe200078fcaff */
[----:B------:R-:W-:-:S04]  /*1020*/  IMAD.HI R27, R20, 0x66666667, RZ ;  /* 0x66666667141b7827 */ /* 0x000fc800078e02ff */
[----:B------:R-:W-:Y:S01]  /*1030*/  IMAD.HI R23, R22, 0x66666667, RZ ;  /* 0x6666666716177827 */ /* 0x000fe200078e02ff */
[----:B------:R-:W-:Y:S02]  /*1040*/  LEA.HI.SX32 R24, R24, R29, 0x19 ;  /* 0x0000001d18187211 */ /* 0x000fe400078fcaff */
[----:B------:R-:W-:Y:S01]  /*1050*/  SHF.R.U32.HI R28, RZ, 0x1f, R27 ;  /* 0x0000001fff1c7819 */ /* 0x000fe2000001161b */
[----:B------:R-:W-:Y:S01]  /*1060*/  IMAD R9, R21, 0x14000, R8 ;  /* 0x0001400015097824 */ /* 0x000fe200078e0208 */
[----:B------:R-:W-:Y:S01]  /*1070*/  SHF.R.U32.HI R26, RZ, 0x1f, R23 ;  /* 0x0000001fff1a7819 */ /* 0x000fe20000011617 */
[----:B------:R-:W-:Y:S01]  /*1080*/  IMAD R21, R25, -0x140, R10 ;  /* 0xfffffec019157824 */ /* 0x000fe200078e020a */
[----:B------:R-:W-:Y:S02]  /*1090*/  LEA.HI.SX32 R27, R27, R28, 0x19 ;  /* 0x0000001c1b1b7211 */ /* 0x000fe400078fcaff */
[----:B------:R-:W-:Y:S01]  /*10a0*/  ISETP.LT.AND P1, PT, R3, 0x500, !P0 ;  /* 0x000005000300780c */ /* 0x000fe20004721270 */
[----:B------:R-:W-:Y:S01]  /*10b0*/  IMAD R3, R24, -0x140, R3 ;  /* 0xfffffec018037824 */ /* 0x000fe200078e0203 */
[----:B------:R-:W-:-:S02]  /*10c0*/  LEA.HI.SX32 R23, R23, R26, 0x19 ;  /* 0x0000001a17177211 */ /* 0x000fc400078fcaff */
[-C--:B------:R-:W-:Y:S01]  /*10d0*/  LEA R8, R21, R0.reuse, 0x6 ;  /* 0x0000000015087211 */ /* 0x080fe200078e30ff */
[----:B------:R-:W-:Y:S01]  /*10e0*/  IMAD R29, R3, 0x40, R0 ;  /* 0x00000040031d7824 */ /* 0x000fe200078e0200 */
[----:B------:R-:W-:Y:S01]  /*10f0*/  ISETP.LT.AND P3, PT, R17, 0x500, !P0 ;  /* 0x000005001100780c */ /* 0x000fe20004761270 */
[----:B------:R-:W-:Y:S02]  /*1100*/  IMAD R21, R27, -0x140, R20 ;  /* 0xfffffec01b157824 */ /* 0x000fe400078e0214 */
[----:B------:R-:W-:Y:S02]  /*1110*/  IMAD R3, R23, -0x140, R22 ;  /* 0xfffffec017037824 */ /* 0x000fe400078e0216 */
[----:B------:R-:W-:Y:S01]  /*1120*/  IMAD R17, R12, -0x140, R17 ;  /* 0xfffffec00c117824 */ /* 0x000fe200078e0211 */
[----:B------:R-:W-:Y:S01]  /*1130*/  ISETP.LT.AND P2, PT, R10, 0x500, !P0 ;  /* 0x000005000a00780c */ /* 0x000fe20004741270 */
[----:B---3--:R-:W-:Y:S01]  /*1140*/  IMAD R18, R3, 0x40, R0 ;  /* 0x0000004003127824 */ /* 0x008fe200078e0200 */
[----:B------:R-:W-:-:S02]  /*1150*/  LEA R10, R21, R0, 0x6 ;  /* 0x00000000150a7211 */ /* 0x000fc400078e30ff */
[----:B------:R-:W-:Y:S02]  /*1160*/  LOP3.LUT R6, R6, 0x380, RZ, 0xfc, !PT ;  /* 0x0000038006067812 */ /* 0x000fe400078efcff */
[----:B------:R-:W-:Y:S01]  /*1170*/  ISETP.LT.AND P5, PT, R20, 0x500, !P0 ;  /* 0x000005001400780c */ /* 0x000fe200047a1270 */
[----:B0-----:R-:W-:Y:S01]  /*1180*/  IMAD R19, R25, 0x14000, R8 ;  /* 0x0001400019137824 */ /* 0x001fe200078e0208 */
[----:B------:R-:W-:Y:S02]  /*1190*/  ISETP.LT.AND P4, PT, R22, 0x500, !P0 ;  /* 0x000005001600780c */ /* 0x000fe40004781270 */
[----:B------:R-:W-:Y:S01]  /*11a0*/  LEA R17, R17, R0, 0x6 ;  /* 0x0000000011117211 */ /* 0x000fe200078e30ff */
[----:B------:R-:W-:Y:S01]  /*11b0*/  IMAD R25, R24, 0x14000, R29 ;  /* 0x0001400018197824 */ /* 0x000fe200078e021d */
[----:B------:R-:W-:Y:S01]  /*11c0*/  ISETP.LT.AND P0, PT, R6, 0x500, !P0 ;  /* 0x000005000600780c */ /* 0x000fe20004701270 */
[----:B------:R-:W-:Y:S02]  /*11d0*/  IMAD R21, R23, 0x14000, R18 ;  /* 0x0001400017157824 */ /* 0x000fe400078e0212 */
[----:B------:R-:W-:-:S02]  /*11e0*/  IMAD R23, R27, 0x14000, R10 ;  /* 0x000140001b177824 */ /* 0x000fc400078e020a */
[----:B------:R-:W-:-:S04]  /*11f0*/  IMAD.WIDE R8, R9, 0x4, R4 ;  /* 0x0000000409087825 */ /* 0x000fc800078e0204 */
[----:B------:R-:W-:Y:S02]  /*1200*/  IMAD R3, R12, 0x14000, R17 ;  /* 0x000140000c037824 */ /* 0x000fe400078e0211 */
[--C-:B------:R-:W-:Y:S01]  /*1210*/  IMAD.WIDE R18, R19, 0x4, R4.reuse ;  /* 0x0000000413127825 */ /* 0x100fe200078e0204 */
[----:B--2---:R0:W-:Y:S03]  /*1220*/  @P6 STG.E desc[UR6][R8.64], R16 ;  /* 0x0000001008006986 */ /* 0x0041e6000c101906 */
[--C-:B------:R-:W-:Y:S01]  /*1230*/  IMAD.WIDE R24, R25, 0x4, R4.reuse ;  /* 0x0000000419187825 */ /* 0x100fe200078e0204 */
[----:B------:R0:W-:Y:S03]  /*1240*/  @P2 STG.E desc[UR6][R18.64], R15 ;  /* 0x0000000f12002986 */ /* 0x0001e6000c101906 */
[--C-:B------:R-:W-:Y:S01]  /*1250*/  IMAD.WIDE R22, R23, 0x4, R4.reuse ;  /* 0x0000000417167825 */ /* 0x100fe200078e0204 */
[----:B------:R0:W-:Y:S03]  /*1260*/  @P1 STG.E desc[UR6][R24.64], R14 ;  /* 0x0000000e18001986 */ /* 0x0001e6000c101906 */
[--C-:B------:R-:W-:Y:S01]  /*1270*/  IMAD.WIDE R20, R21, 0x4, R4.reuse ;  /* 0x0000000415147825 */ /* 0x100fe200078e0204 */
[----:B-1----:R0:W-:Y:S03]  /*1280*/  @P5 STG.E desc[UR6][R22.64], R11 ;  /* 0x0000000b16005986 */ /* 0x0021e6000c101906 */
[----:B------:R-:W-:Y:S01]  /*1290*/  IMAD.WIDE R26, R3, 0x4, R4 ;  /* 0x00000004031a7825 */ /* 0x000fe200078e0204 */
[----:B----4-:R0:W-:Y:S04]  /*12a0*/  @P4 STG.E desc[UR6][R20.64], R7 ;  /* 0x0000000714004986 */ /* 0x0101e8000c101906 */
[----:B------:R0:W-:Y:S02]  /*12b0*/  @P3 STG.E desc[UR6][R26.64], R2 ;  /* 0x000000021a003986 */ /* 0x0001e4000c101906 */
[----:B0-----:R-:W-:Y:S05]  /*12c0*/  @!P0 EXIT ;  /* 0x000000000000894d */ /* 0x001fea0003800000 */
[----:B------:R-:W1:Y:S01]  /*12d0*/  LDS R13, [R13] ;  /* 0x000000000d0d7984 */ /* 0x000e620000000800 */
[----:B0-----:R-:W-:-:S05]  /*12e0*/  IMAD.HI R2, R6, 0x66666667, RZ ;  /* 0x6666666706027827 */ /* 0x001fca00078e02ff */
[----:B------:R-:W-:-:S04]  /*12f0*/  SHF.R.U32.HI R3, RZ, 0x1f, R2 ;  /* 0x0000001fff037819 */ /* 0x000fc80000011602 */
[----:B------:R-:W-:-:S05]  /*1300*/  LEA.HI.SX32 R3, R2, R3, 0x19 ;  /* 0x0000000302037211 */ /* 0x000fca00078fcaff */
[----:B------:R-:W-:-:S05]  /*1310*/  IMAD R7, R3, -0x140, R6 ;  /* 0xfffffec003077824 */ /* 0x000fca00078e0206 */
[----:B------:R-:W-:-:S05]  /*1320*/  LEA R0, R7, R0, 0x6 ;  /* 0x0000000007007211 */ /* 0x000fca00078e30ff */
[----:B------:R-:W-:-:S04]  /*1330*/  IMAD R3, R3, 0x14000, R0 ;  /* 0x0001400003037824 */ /* 0x000fc800078e0200 */
[----:B------:R-:W-:-:S05]  /*1340*/  IMAD.WIDE R4, R3, 0x4, R4 ;  /* 0x0000000403047825 */ /* 0x000fca00078e0204 */
[----:B-1----:R-:W-:Y:S01]  /*1350*/  STG.E desc[UR6][R4.64], R13 ;  /* 0x0000000d04007986 */ /* 0x002fe2000c101906 */
[----:B------:R-:W-:Y:S05]  /*1360*/  EXIT ;  /* 0x000000000000794d */ /* 0x000fea0003800000 */
.L_x_0:
[----:B------:R-:W-:-:S00]  /*1370*/  BRA `(.L_x_0) ;  /* 0xfffffffc00fc7947 */ /* 0x000fc0000383ffff */
[----:B------:R-:W-:-:S00]  /*1380*/  NOP ;  /* 0x0000000000007918 */ /* 0x000fc00000000000 */
[----:B------:R-:W-:-:S00]  /*1390*/  NOP ;  /* 0x0000000000007918 */ /* 0x000fc00000000000 */
[----:B------:R-:W-:-:S00]  /*13a0*/  NOP ;  /* 0x0000000000007918 */ /* 0x000fc00000000000 */
[----:B------:R-:W-:-:S00]  /*13b0*/  NOP ;  /* 0x0000000000007918 */ /* 0x000fc00000000000 */
[----:B------:R-:W-:-:S00]  /*13c0*/  NOP ;  /* 0x0000000000007918 */ /* 0x000fc00000000000 */
[----:B------:R-:W-:-:S00]  /*13d0*/  NOP ;  /* 0x0000000000007918 */ /* 0x000fc00000000000 */
[----:B------:R-:W-:-:S00]  /*13e0*/  NOP ;  /* 0x0000000000007918 */ /* 0x000fc00000000000 */
[----:B------:R-:W-:-:S00]  /*13f0*/  NOP ;  /* 0x0000000000007918 */ /* 0x000fc00000000000 */
.L_x_1:


//--------------------- .nv.global.init           --------------------------
	.section	.nv.global.init,"aw",@progbits
.nv.global.init:
	.type		_$_str,@object
	.size		_$_str,(_$_str_$_2 - _$_str)
_$_str:
        /*0000*/ 	.byte	0x5f, 0x5f, 0x43, 0x55, 0x44, 0x41, 0x5f, 0x46, 0x54, 0x5a, 0x00
	.type		_$_str_$_2,@object
	.size		_$_str_$_2,(.L_1 - _$_str_$_2)
_$_str_$_2:
        /*000b*/ 	.byte	0x5f, 0x5f, 0x43, 0x55, 0x44, 0x41, 0x5f, 0x50, 0x52, 0x45, 0x43, 0x5f, 0x53, 0x51, 0x52, 0x54
        /*001b*/ 	.byte	0x00
.L_1:


//--------------------- .nv.shared.triton_poi_fused__native_batch_norm_legit_no_training_relu_42 --------------------------
	.section	.nv.shared.triton_poi_fused__native_batch_norm_legit_no_training_relu_42,"aw",@nobits
	.sectionflags	@""
	.align	16
	.zero		1024


//--------------------- .nv.constant0.triton_poi_fused__native_batch_norm_legit_no_training_relu_42 --------------------------
	.section	.nv.constant0.triton_poi_fused__native_batch_norm_legit_no_training_relu_42,"a",@progbits
	.sectionflags	@""
	.align	4
.nv.constant0.triton_poi_fused__native_batch_norm_legit_no_training_relu_42:
	.zero		584
